	.headerflags	@"EF_CUDA_TEXMODE_UNIFIED EF_CUDA_64BIT_ADDRESS EF_CUDA_ACCELERATORS EF_CUDA_SM90 EF_CUDA_VIRTUAL_SM(EF_CUDA_SM90)"
	.elftype	@"ET_EXEC"


//--------------------- .nv.info                  --------------------------
	.section	.nv.info,"",@"SHT_CUDA_INFO"
	.align	4


	//----- nvinfo : EIATTR_REGCOUNT
	.align		4
        /*0000*/ 	.byte	0x04, 0x2f
        /*0002*/ 	.short	(.L_2 - .L_1)
	.align		4
.L_1:
        /*0004*/ 	.word	index@(triton_poi_fused_leaky_relu_leaky_relu_backward_native_group_norm_3)
        /*0008*/ 	.word	0x00000012


	//----- nvinfo : EIATTR_MIN_STACK_SIZE
	.align		4
.L_2:
        /*000c*/ 	.byte	0x04, 0x12
        /*000e*/ 	.short	(.L_4 - .L_3)
	.align		4
.L_3:
        /*0010*/ 	.word	index@(triton_poi_fused_leaky_relu_leaky_relu_backward_native_group_norm_3)
        /*0014*/ 	.word	0x00000000


	//----- nvinfo : EIATTR_FRAME_SIZE
	.align		4
.L_4:
        /*0018*/ 	.byte	0x04, 0x11
        /*001a*/ 	.short	(.L_6 - .L_5)
	.align		4
.L_5:
        /*001c*/ 	.word	index@(triton_poi_fused_leaky_relu_leaky_relu_backward_native_group_norm_3)
        /*0020*/ 	.word	0x00000000


	//----- nvinfo : EIATTR_MIN_STACK_SIZE
	.align		4
.L_6:
        /*0024*/ 	.byte	0x04, 0x12
        /*0026*/ 	.short	(.L_8 - .L_7)
	.align		4
.L_7:
        /*0028*/ 	.word	index@(triton_poi_fused_leaky_relu_leaky_relu_backward_native_group_norm_3)
        /*002c*/ 	.word	0x00000000
.L_8:


//--------------------- .nv.info.triton_poi_fused_leaky_relu_leaky_relu_backward_native_group_norm_3 --------------------------
	.section	.nv.info.triton_poi_fused_leaky_relu_leaky_relu_backward_native_group_norm_3,"",@"SHT_CUDA_INFO"
	.sectionflags	@""
	.align	4


	//----- nvinfo : EIATTR_CUDA_API_VERSION
	.align		4
        /*0000*/ 	.byte	0x04, 0x37
        /*0002*/ 	.short	(.L_10 - .L_9)
.L_9:
        /*0004*/ 	.word	0x0000007c


	//----- nvinfo : EIATTR_KPARAM_INFO
	.align		4
.L_10:
        /*0008*/ 	.byte	0x04, 0x17
        /*000a*/ 	.short	(.L_12 - .L_11)
.L_11:
        /*000c*/ 	.word	0x00000000
        /*0010*/ 	.short	0x0007
        /*0012*/ 	.short	0x0038
        /*0014*/ 	.byte	0x00, 0xf0, 0x11, 0x00


	//----- nvinfo : EIATTR_KPARAM_INFO
	.align		4
.L_12:
        /*0018*/ 	.byte	0x04, 0x17
        /*001a*/ 	.short	(.L_14 - .L_13)
.L_13:
        /*001c*/ 	.word	0x00000000
        /*0020*/ 	.short	0x0006
        /*0022*/ 	.short	0x0030
        /*0024*/ 	.byte	0x00, 0xf4, 0x21, 0x00


	//----- nvinfo : EIATTR_KPARAM_INFO
	.align		4
.L_14:
        /*0028*/ 	.byte	0x04, 0x17
        /*002a*/ 	.short	(.L_16 - .L_15)
.L_15:
        /*002c*/ 	.word	0x00000000
        /*0030*/ 	.short	0x0005
        /*0032*/ 	.short	0x0028
        /*0034*/ 	.byte	0x00, 0xf4, 0x21, 0x00


	//----- nvinfo : EIATTR_KPARAM_INFO
	.align		4
.L_16:
        /*0038*/ 	.byte	0x04, 0x17
        /*003a*/ 	.short	(.L_18 - .L_17)
.L_17:
        /*003c*/ 	.word	0x00000000
        /*0040*/ 	.short	0x0004
        /*0042*/ 	.short	0x0020
        /*0044*/ 	.byte	0x00, 0xf4, 0x21, 0x00


	//----- nvinfo : EIATTR_KPARAM_INFO
	.align		4
.L_18:
        /*0048*/ 	.byte	0x04, 0x17
        /*004a*/ 	.short	(.L_20 - .L_19)
.L_19:
        /*004c*/ 	.word	0x00000000
        /*0050*/ 	.short	0x0003
        /*0052*/ 	.short	0x0018
        /*0054*/ 	.byte	0x00, 0xf4, 0x21, 0x00


	//----- nvinfo : EIATTR_KPARAM_INFO
	.align		4
.L_20:
        /*0058*/ 	.byte	0x04, 0x17
        /*005a*/ 	.short	(.L_22 - .L_21)
.L_21:
        /*005c*/ 	.word	0x00000000
        /*0060*/ 	.short	0x0002
        /*0062*/ 	.short	0x0010
        /*0064*/ 	.byte	0x00, 0xf4, 0x21, 0x00


	//----- nvinfo : EIATTR_KPARAM_INFO
	.align		4
.L_22:
        /*0068*/ 	.byte	0x04, 0x17
        /*006a*/ 	.short	(.L_24 - .L_23)
.L_23:
        /*006c*/ 	.word	0x00000000
        /*0070*/ 	.short	0x0001
        /*0072*/ 	.short	0x0008
        /*0074*/ 	.byte	0x00, 0xf4, 0x21, 0x00


	//----- nvinfo : EIATTR_KPARAM_INFO
	.align		4
.L_24:
        /*0078*/ 	.byte	0x04, 0x17
        /*007a*/ 	.short	(.L_26 - .L_25)
.L_25:
        /*007c*/ 	.word	0x00000000
        /*0080*/ 	.short	0x0000
        /*0082*/ 	.short	0x0000
        /*0084*/ 	.byte	0x00, 0xf4, 0x21, 0x00


	//----- nvinfo : EIATTR_SPARSE_MMA_MASK
	.align		4
.L_26:
        /*0088*/ 	.byte	0x03, 0x50
        /*008a*/ 	.short	0x0000


	//----- nvinfo : EIATTR_MAXREG_COUNT
	.align		4
        /*008c*/ 	.byte	0x03, 0x1b
        /*008e*/ 	.short	0x00ff


	//----- nvinfo : EIATTR_EXIT_INSTR_OFFSETS
	.align		4
        /*0090*/ 	.byte	0x04, 0x1c
        /*0092*/ 	.short	(.L_28 - .L_27)


	//   ....[0]....
.L_27:
        /*0094*/ 	.word	0x00000380


	//----- nvinfo : EIATTR_REQNTID
	.align		4
.L_28:
        /*0098*/ 	.byte	0x04, 0x10
        /*009a*/ 	.short	(.L_30 - .L_29)
.L_29:
        /*009c*/ 	.word	0x00000080
        /*00a0*/ 	.word	0x00000001
        /*00a4*/ 	.word	0x00000001


	//----- nvinfo : EIATTR_CBANK_PARAM_SIZE
	.align		4
.L_30:
        /*00a8*/ 	.byte	0x03, 0x19
        /*00aa*/ 	.short	0x003c


	//----- nvinfo : EIATTR_PARAM_CBANK
	.align		4
        /*00ac*/ 	.byte	0x04, 0x0a
        /*00ae*/ 	.short	(.L_32 - .L_31)
	.align		4
.L_31:
        /*00b0*/ 	.word	index@(.nv.constant0.triton_poi_fused_leaky_relu_leaky_relu_backward_native_group_norm_3)
        /*00b4*/ 	.short	0x0210
        /*00b6*/ 	.short	0x003c


	//----- nvinfo : EIATTR_SW_WAR
	.align		4
.L_32:
        /*00b8*/ 	.byte	0x04, 0x36
        /*00ba*/ 	.short	(.L_34 - .L_33)
.L_33:
        /*00bc*/ 	.word	0x00000008
.L_34:


//--------------------- .nv.callgraph             --------------------------
	.section	.nv.callgraph,"",@"SHT_CUDA_CALLGRAPH"
	.align	4
	.sectionentsize	8
	.align		4
        /*0000*/ 	.word	0x00000000
	.align		4
        /*0004*/ 	.word	0xffffffff
	.align		4
        /*0008*/ 	.word	0x00000000
	.align		4
        /*000c*/ 	.word	0xfffffffe
	.align		4
        /*0010*/ 	.word	0x00000000
	.align		4
        /*0014*/ 	.word	0xfffffffd
	.align		4
        /*0018*/ 	.word	0x00000000
	.align		4
        /*001c*/ 	.word	0xfffffffc


//--------------------- .nv.constant4             --------------------------
	.section	.nv.constant4,"a",@progbits
	.align	8
	.align		8
.nv.constant4:
        /*0000*/ 	.dword	_$_str


//--------------------- .text.triton_poi_fused_leaky_relu_leaky_relu_backward_native_group_norm_3 --------------------------
	.section	.text.triton_poi_fused_leaky_relu_leaky_relu_backward_native_group_norm_3,"ax",@progbits
	.align	128
        .global         triton_poi_fused_leaky_relu_leaky_relu_backward_native_group_norm_3
        .type           triton_poi_fused_leaky_relu_leaky_relu_backward_native_group_norm_3,@function
        .size           triton_poi_fused_leaky_relu_leaky_relu_backward_native_group_norm_3,(.L_x_1 - triton_poi_fused_leaky_relu_leaky_relu_backward_native_group_norm_3)
        .other          triton_poi_fused_leaky_relu_leaky_relu_backward_native_group_norm_3,@"STO_CUDA_ENTRY STV_DEFAULT"
triton_poi_fused_leaky_relu_leaky_relu_backward_native_group_norm_3:
.text.triton_poi_fused_leaky_relu_leaky_relu_backward_native_group_norm_3:
[----:B------:R-:W-:Y:S01]  /*0000*/  LDC R1, c[0x0][0x28] ;  /* 0x00000a00ff017b82 */ /* 0x000fe20000000800 */
[----:B------:R-:W1:Y:S07]  /*0010*/  S2R R0, SR_TID.X ;  /* 0x0000000000007919 */ /* 0x000e6e0000002100 */
[----:B------:R-:W2:Y:S01]  /*0020*/  LDC.64 R10, c[0x0][0x228] ;  /* 0x00008a00ff0a7b82 */ /* 0x000ea20000000a00 */
[----:B------:R-:W-:Y:S01]  /*0030*/  ULDC.64 UR4, c[0x0][0x208] ;  /* 0x0000820000047ab9 */ /* 0x000fe20000000a00 */
[----:B------:R-:W-:Y:S01]  /*0040*/  ULDC.64 UR6, c[0x0][0x240] ;  /* 0x0000900000067ab9 */ /* 0x000fe20000000a00 */
[----:B------:R-:W3:Y:S05]  /*0050*/  S2R R3, SR_CTAID.X ;  /* 0x0000000000037919 */ /* 0x000eea0000002500 */
[----:B------:R-:W4:Y:S08]  /*0060*/  LDC.64 R8, c[0x0][0x220] ;  /* 0x00008800ff087b82 */ /* 0x000f300000000a00 */
[----:B------:R-:W5:Y:S08]  /*0070*/  LDC.64 R6, c[0x0][0x218] ;  /* 0x00008600ff067b82 */ /* 0x000f700000000a00 */
[----:B------:R-:W5:Y:S01]  /*0080*/  LDC.64 R4, c[0x0][0x230] ;  /* 0x00008c00ff047b82 */ /* 0x000f620000000a00 */
[----:B-1----:R-:W-:Y:S01]  /*0090*/  IMAD.SHL.U32 R0, R0, 0x2, RZ ;  /* 0x0000000200007824 */ /* 0x002fe200078e00ff */
[----:B---3--:R-:W-:-:S04]  /*00a0*/  SHF.R.S32.HI R13, RZ, 0x17, R3 ;  /* 0x00000017ff0d7819 */ /* 0x008fc80000011403 */
[----:B------:R-:W-:Y:S02]  /*00b0*/  LOP3.LUT R0, R0, 0xfe, RZ, 0xc0, !PT ;  /* 0x000000fe00007812 */ /* 0x000fe400078ec0ff */
[----:B------:R-:W-:Y:S02]  /*00c0*/  SGXT R13, R13, 0x1 ;  /* 0x000000010d0d781a */ /* 0x000fe40000000200 */
[----:B------:R-:W-:-:S04]  /*00d0*/  LEA R0, R3, R0, 0x8 ;  /* 0x0000000003007211 */ /* 0x000fc800078e40ff */
[CC--:B------:R-:W-:Y:S02]  /*00e0*/  LEA.HI R2, R13.reuse, R0.reuse, RZ, 0xa ;  /* 0x000000000d027211 */ /* 0x0c0fe400078f50ff */
[----:B------:R-:W-:Y:S02]  /*00f0*/  LEA.HI R13, R13, R0, RZ, 0x8 ;  /* 0x000000000d0d7211 */ /* 0x000fe400078f40ff */
[----:B------:R-:W-:Y:S02]  /*0100*/  SHF.R.S32.HI R15, RZ, 0xa, R2 ;  /* 0x0000000aff0f7819 */ /* 0x000fe40000011402 */
[----:B------:R-:W1:Y:S03]  /*0110*/  LDC.64 R2, c[0x0][0x238] ;  /* 0x00008e00ff027b82 */ /* 0x000e660000000a00 */
[----:B--2---:R-:W-:Y:S01]  /*0120*/  IMAD.WIDE R10, R15, 0x4, R10 ;  /* 0x000000040f0a7825 */ /* 0x004fe200078e020a */
[----:B------:R-:W-:-:S05]  /*0130*/  SHF.R.S32.HI R13, RZ, 0x8, R13 ;  /* 0x00000008ff0d7819 */ /* 0x000fca000001140d */
[----:B------:R2:W3:Y:S01]  /*0140*/  LDG.E.EL R10, desc[UR4][R10.64] ;  /* 0x000000040a0a7981 */ /* 0x0004e2000c2e1900 */
[----:B------:R-:W-:Y:S01]  /*0150*/  LEA.HI R12, R13, R13, RZ, 0x6 ;  /* 0x0000000d0d0c7211 */ /* 0x000fe200078f30ff */
[----:B----4-:R-:W-:-:S03]  /*0160*/  IMAD.WIDE R8, R15, 0x4, R8 ;  /* 0x000000040f087825 */ /* 0x010fc600078e0208 */
[----:B------:R-:W-:Y:S01]  /*0170*/  LOP3.LUT R12, R12, 0xffffffc0, RZ, 0xc0, !PT ;  /* 0xffffffc00c0c7812 */ /* 0x000fe200078ec0ff */
[----:B-----5:R-:W-:Y:S02]  /*0180*/  IMAD.WIDE R6, R0, 0x4, R6 ;  /* 0x0000000400067825 */ /* 0x020fe400078e0206 */
[----:B------:R-:W4:Y:S02]  /*0190*/  LDG.E.EL R8, desc[UR4][R8.64] ;  /* 0x0000000408087981 */ /* 0x000f24000c2e1900 */
[----:B------:R-:W-:Y:S02]  /*01a0*/  IMAD.IADD R13, R13, 0x1, -R12 ;  /* 0x000000010d0d7824 */ /* 0x000fe400078e0a0c */
[----:B------:R-:W4:Y:S02]  /*01b0*/  LDG.E.64 R6, desc[UR4][R6.64] ;  /* 0x0000000406067981 */ /* 0x000f24000c1e1b00 */
[----:B0-----:R-:W-:-:S04]  /*01c0*/  IMAD.WIDE R4, R13, 0x4, R4 ;  /* 0x000000040d047825 */ /* 0x001fc800078e0204 */
[----:B-1----:R-:W-:Y:S02]  /*01d0*/  IMAD.WIDE R2, R13, 0x4, R2 ;  /* 0x000000040d027825 */ /* 0x002fe400078e0202 */
[----:B------:R-:W5:Y:S04]  /*01e0*/  LDG.E.EL R4, desc[UR4][R4.64] ;  /* 0x0000000404047981 */ /* 0x000f68000c2e1900 */
[----:B------:R-:W5:Y:S01]  /*01f0*/  LDG.E.EL R3, desc[UR4][R2.64] ;  /* 0x0000000402037981 */ /* 0x000f62000c2e1900 */
[----:B--2---:R-:W-:-:S10]  /*0200*/  HFMA2.MMA R11, -RZ, RZ, 0.8125, 0 ;  /* 0x3a800000ff0b7435 */ /* 0x004fd400000001ff */
[----:B---3--:R-:W-:-:S06]  /*0210*/  FFMA R10, R10, R11, 9.9999997473787516356e-06 ;  /* 0x3727c5ac0a0a7423 */ /* 0x008fcc000000000b */
[----:B------:R-:W0:Y:S01]  /*0220*/  MUFU.RSQ R10, R10 ;  /* 0x0000000a000a7308 */ /* 0x000e220000001400 */
[--C-:B----4-:R-:W-:Y:S01]  /*0230*/  FADD R13, R7, -R8.reuse ;  /* 0x80000008070d7221 */ /* 0x110fe20000000000 */
[----:B------:R-:W-:-:S03]  /*0240*/  FADD R11, R6, -R8 ;  /* 0x80000008060b7221 */ /* 0x000fc60000000000 */
[C---:B0-----:R-:W-:Y:S01]  /*0250*/  FMUL R13, R10.reuse, R13 ;  /* 0x0000000d0a0d7220 */ /* 0x041fe20000400000 */
[----:B------:R-:W-:-:S03]  /*0260*/  FMUL R6, R10, R11 ;  /* 0x0000000b0a067220 */ /* 0x000fc60000400000 */
[C-C-:B-----5:R-:W-:Y:S01]  /*0270*/  FFMA R7, R4.reuse, R13, R3.reuse ;  /* 0x0000000d04077223 */ /* 0x160fe20000000003 */
[----:B------:R-:W-:Y:S02]  /*0280*/  FFMA R6, R4, R6, R3 ;  /* 0x0000000604067223 */ /* 0x000fe40000000003 */
[----:B------:R-:W0:Y:S02]  /*0290*/  LDC.64 R2, c[0x0][0x210] ;  /* 0x00008400ff027b82 */ /* 0x000e240000000a00 */
[----:B------:R-:W-:Y:S02]  /*02a0*/  FSETP.GT.AND P0, PT, R7, RZ, PT ;  /* 0x000000ff0700720b */ /* 0x000fe40003f04000 */
[----:B------:R-:W-:-:S11]  /*02b0*/  FSETP.GT.AND P1, PT, R6, RZ, PT ;  /* 0x000000ff0600720b */ /* 0x000fd60003f24000 */
[----:B------:R-:W-:Y:S02]  /*02c0*/  @!P0 FMUL R7, R7, 0.20000000298023223877 ;  /* 0x3e4ccccd07078820 */ /* 0x000fe40000400000 */
[----:B------:R-:W-:-:S03]  /*02d0*/  @!P1 FMUL R6, R6, 0.20000000298023223877 ;  /* 0x3e4ccccd06069820 */ /* 0x000fc60000400000 */
[----:B------:R-:W-:Y:S02]  /*02e0*/  FSETP.GT.AND P0, PT, R7, RZ, PT ;  /* 0x000000ff0700720b */ /* 0x000fe40003f04000 */
[----:B------:R-:W-:Y:S02]  /*02f0*/  FSETP.GT.AND P1, PT, R6, RZ, PT ;  /* 0x000000ff0600720b */ /* 0x000fe40003f24000 */
[----:B------:R-:W-:Y:S02]  /*0300*/  SEL R9, RZ, 0x100, !P0 ;  /* 0x00000100ff097807 */ /* 0x000fe40004000000 */
[----:B------:R-:W-:Y:S02]  /*0310*/  SEL R8, RZ, 0x1, !P1 ;  /* 0x00000001ff087807 */ /* 0x000fe40004800000 */
[----:B------:R-:W-:Y:S01]  /*0320*/  IADD3 R4, P2, R0, UR6, RZ ;  /* 0x0000000600047c10 */ /* 0x000fe2000ff5e0ff */
[----:B0-----:R-:W-:-:S03]  /*0330*/  IMAD.WIDE R2, R0, 0x4, R2 ;  /* 0x0000000400027825 */ /* 0x001fc600078e0202 */
[----:B------:R-:W-:Y:S01]  /*0340*/  LEA.HI.X.SX32 R5, R0, UR7, 0x1, P2 ;  /* 0x0000000700057c11 */ /* 0x000fe200090f0eff */
[----:B------:R-:W-:Y:S01]  /*0350*/  IMAD.IADD R9, R8, 0x1, R9 ;  /* 0x0000000108097824 */ /* 0x000fe200078e0209 */
[----:B------:R-:W-:Y:S04]  /*0360*/  STG.E.64 desc[UR4][R2.64], R6 ;  /* 0x0000000602007986 */ /* 0x000fe8000c101b04 */
[----:B------:R-:W-:Y:S01]  /*0370*/  STG.E.U16 desc[UR4][R4.64], R9 ;  /* 0x0000000904007986 */ /* 0x000fe2000c101504 */
[----:B------:R-:W-:Y:S05]  /*0380*/  EXIT ;  /* 0x000000000000794d */ /* 0x000fea0003800000 */
.L_x_0:
[----:B------:R-:W-:-:S00]  /*0390*/  BRA `(.L_x_0) ;  /* 0xfffffffc00fc7947 */ /* 0x000fc0000383ffff */
[----:B------:R-:W-:-:S00]  /*03a0*/  NOP ;  /* 0x0000000000007918 */ /* 0x000fc00000000000 */
        /* <DEDUP_REMOVED lines=13> */
.L_x_1:


//--------------------- .nv.global.init           --------------------------
	.section	.nv.global.init,"aw",@progbits
.nv.global.init:
	.type		_$_str,@object
	.size		_$_str,(.L_0 - _$_str)
_$_str:
        /*0000*/ 	.byte	0x5f, 0x5f, 0x43, 0x55, 0x44, 0x41, 0x5f, 0x46, 0x54, 0x5a, 0x00
.L_0:


//--------------------- .nv.constant0.triton_poi_fused_leaky_relu_leaky_relu_backward_native_group_norm_3 --------------------------
	.section	.nv.constant0.triton_poi_fused_leaky_relu_leaky_relu_backward_native_group_norm_3,"a",@progbits
	.sectionflags	@""
	.align	4
.nv.constant0.triton_poi_fused_leaky_relu_leaky_relu_backward_native_group_norm_3:
	.zero		588
